//
// Generated by NVIDIA NVVM Compiler
//
// Compiler Build ID: CL-36424714
// Cuda compilation tools, release 13.0, V13.0.88
// Based on NVVM 20.0.0
//

.version 9.0
.target sm_100
.address_size 64

	// .globl	_ZN3cub18CUB_300001_SM_10006detail11EmptyKernelIvEEvv
.global .align 1 .b8 _ZN41_INTERNAL_57052aff_4_k_cu_c68538db_1545764cuda3std3__45__cpo5beginE[1];
.global .align 1 .b8 _ZN41_INTERNAL_57052aff_4_k_cu_c68538db_1545764cuda3std3__45__cpo3endE[1];
.global .align 1 .b8 _ZN41_INTERNAL_57052aff_4_k_cu_c68538db_1545764cuda3std3__45__cpo6cbeginE[1];
.global .align 1 .b8 _ZN41_INTERNAL_57052aff_4_k_cu_c68538db_1545764cuda3std3__45__cpo4cendE[1];
.global .align 1 .b8 _ZN41_INTERNAL_57052aff_4_k_cu_c68538db_1545764cuda3std3__45__cpo6rbeginE[1];
.global .align 1 .b8 _ZN41_INTERNAL_57052aff_4_k_cu_c68538db_1545764cuda3std3__45__cpo4rendE[1];
.global .align 1 .b8 _ZN41_INTERNAL_57052aff_4_k_cu_c68538db_1545764cuda3std3__45__cpo7crbeginE[1];
.global .align 1 .b8 _ZN41_INTERNAL_57052aff_4_k_cu_c68538db_1545764cuda3std3__45__cpo5crendE[1];
.global .align 1 .b8 _ZN41_INTERNAL_57052aff_4_k_cu_c68538db_1545764cuda3std3__443_GLOBAL__N__57052aff_4_k_cu_c68538db_1545766ignoreE[1];
.global .align 1 .b8 _ZN41_INTERNAL_57052aff_4_k_cu_c68538db_1545764cuda3std3__419piecewise_constructE[1];
.global .align 1 .b8 _ZN41_INTERNAL_57052aff_4_k_cu_c68538db_1545764cuda3std3__48in_placeE[1];
.global .align 1 .b8 _ZN41_INTERNAL_57052aff_4_k_cu_c68538db_1545764cuda3std3__420unreachable_sentinelE[1];
.global .align 1 .b8 _ZN41_INTERNAL_57052aff_4_k_cu_c68538db_1545764cuda3std3__47nulloptE[1];
.global .align 1 .b8 _ZN41_INTERNAL_57052aff_4_k_cu_c68538db_1545764cuda3std3__48unexpectE[1];
.global .align 1 .b8 _ZN41_INTERNAL_57052aff_4_k_cu_c68538db_1545764cuda3std6ranges3__45__cpo4swapE[1];
.global .align 1 .b8 _ZN41_INTERNAL_57052aff_4_k_cu_c68538db_1545764cuda3std6ranges3__45__cpo9iter_moveE[1];
.global .align 1 .b8 _ZN41_INTERNAL_57052aff_4_k_cu_c68538db_1545764cuda3std6ranges3__45__cpo5beginE[1];
.global .align 1 .b8 _ZN41_INTERNAL_57052aff_4_k_cu_c68538db_1545764cuda3std6ranges3__45__cpo3endE[1];
.global .align 1 .b8 _ZN41_INTERNAL_57052aff_4_k_cu_c68538db_1545764cuda3std6ranges3__45__cpo6cbeginE[1];
.global .align 1 .b8 _ZN41_INTERNAL_57052aff_4_k_cu_c68538db_1545764cuda3std6ranges3__45__cpo4cendE[1];
.global .align 1 .b8 _ZN41_INTERNAL_57052aff_4_k_cu_c68538db_1545764cuda3std6ranges3__45__cpo7advanceE[1];
.global .align 1 .b8 _ZN41_INTERNAL_57052aff_4_k_cu_c68538db_1545764cuda3std6ranges3__45__cpo9iter_swapE[1];
.global .align 1 .b8 _ZN41_INTERNAL_57052aff_4_k_cu_c68538db_1545764cuda3std6ranges3__45__cpo4nextE[1];
.global .align 1 .b8 _ZN41_INTERNAL_57052aff_4_k_cu_c68538db_1545764cuda3std6ranges3__45__cpo4prevE[1];
.global .align 1 .b8 _ZN41_INTERNAL_57052aff_4_k_cu_c68538db_1545764cuda3std6ranges3__45__cpo4dataE[1];
.global .align 1 .b8 _ZN41_INTERNAL_57052aff_4_k_cu_c68538db_1545764cuda3std6ranges3__45__cpo5cdataE[1];
.global .align 1 .b8 _ZN41_INTERNAL_57052aff_4_k_cu_c68538db_1545764cuda3std6ranges3__45__cpo4sizeE[1];
.global .align 1 .b8 _ZN41_INTERNAL_57052aff_4_k_cu_c68538db_1545764cuda3std6ranges3__45__cpo5ssizeE[1];
.global .align 1 .b8 _ZN41_INTERNAL_57052aff_4_k_cu_c68538db_1545764cuda3std6ranges3__45__cpo8distanceE[1];
.global .align 1 .b8 _ZN41_INTERNAL_57052aff_4_k_cu_c68538db_1545766thrust24THRUST_300001_SM_1000_NS8cuda_cub3parE[1];
.global .align 1 .b8 _ZN41_INTERNAL_57052aff_4_k_cu_c68538db_1545766thrust24THRUST_300001_SM_1000_NS8cuda_cub10par_nosyncE[1];
.global .align 1 .b8 _ZN41_INTERNAL_57052aff_4_k_cu_c68538db_1545766thrust24THRUST_300001_SM_1000_NS6system6detail10sequential3seqE[1];
.global .align 1 .b8 _ZN41_INTERNAL_57052aff_4_k_cu_c68538db_1545766thrust24THRUST_300001_SM_1000_NS6system3cpp3parE[1];
.global .align 1 .b8 _ZN41_INTERNAL_57052aff_4_k_cu_c68538db_1545766thrust24THRUST_300001_SM_1000_NS12placeholders2_1E[1];
.global .align 1 .b8 _ZN41_INTERNAL_57052aff_4_k_cu_c68538db_1545766thrust24THRUST_300001_SM_1000_NS12placeholders2_2E[1];
.global .align 1 .b8 _ZN41_INTERNAL_57052aff_4_k_cu_c68538db_1545766thrust24THRUST_300001_SM_1000_NS12placeholders2_3E[1];
.global .align 1 .b8 _ZN41_INTERNAL_57052aff_4_k_cu_c68538db_1545766thrust24THRUST_300001_SM_1000_NS12placeholders2_4E[1];
.global .align 1 .b8 _ZN41_INTERNAL_57052aff_4_k_cu_c68538db_1545766thrust24THRUST_300001_SM_1000_NS12placeholders2_5E[1];
.global .align 1 .b8 _ZN41_INTERNAL_57052aff_4_k_cu_c68538db_1545766thrust24THRUST_300001_SM_1000_NS12placeholders2_6E[1];
.global .align 1 .b8 _ZN41_INTERNAL_57052aff_4_k_cu_c68538db_1545766thrust24THRUST_300001_SM_1000_NS12placeholders2_7E[1];
.global .align 1 .b8 _ZN41_INTERNAL_57052aff_4_k_cu_c68538db_1545766thrust24THRUST_300001_SM_1000_NS12placeholders2_8E[1];
.global .align 1 .b8 _ZN41_INTERNAL_57052aff_4_k_cu_c68538db_1545766thrust24THRUST_300001_SM_1000_NS12placeholders2_9E[1];
.global .align 1 .b8 _ZN41_INTERNAL_57052aff_4_k_cu_c68538db_1545766thrust24THRUST_300001_SM_1000_NS12placeholders3_10E[1];
.global .align 1 .b8 _ZN41_INTERNAL_57052aff_4_k_cu_c68538db_1545766thrust24THRUST_300001_SM_1000_NS3seqE[1];
.global .align 1 .b8 _ZN41_INTERNAL_57052aff_4_k_cu_c68538db_1545766thrust24THRUST_300001_SM_1000_NS6deviceE[1];

.visible .entry _ZN3cub18CUB_300001_SM_10006detail11EmptyKernelIvEEvv()
{


	ret;

}


// ===== COMPILED SASS (sm_100) =====

	.target	sm_100

	.elftype	@"ET_EXEC"


//--------------------- .note.nv.tkinfo           --------------------------
	.section	.note.nv.tkinfo,"",@"SHT_NOTE"
	.sectionflags	@"SHF_NOTE_NV_TKINFO"
	.tkinfo
        /*0018*/ 	.word	0x00000002
        /*0030*/ 	.string	""
        /*0030*/ 	.string	"ptxas"
        /*0030*/ 	.string	"Cuda compilation tools, release 13.0, V13.0.88"
        /*0030*/ 	.string	"Build cuda_13.0.r13.0/compiler.36424714_0"
        /*0030*/ 	.string	"-arch sm_100 -m 64 "



//--------------------- .note.nv.cuinfo           --------------------------
	.section	.note.nv.cuinfo,"",@"SHT_NOTE"
	.sectionflags	@"SHF_NOTE_NV_CUINFO"
        /*0018*/ 	.short	0x0002
        /*001a*/ 	.short	0x0064
        /*001c*/ 	.short	0x0082
	.zero		2


//--------------------- .nv.info                  --------------------------
	.section	.nv.info,"",@"SHT_CUDA_INFO"
	.align	4


	//----- nvinfo : EIATTR_REGCOUNT
	.align		4
        /*0000*/ 	.byte	0x04, 0x2f
        /*0002*/ 	.short	(.L_46 - .L_45)
	.align		4
.L_45:
        /*0004*/ 	.word	index@(_ZN3cub18CUB_300001_SM_10006detail11EmptyKernelIvEEvv)
        /*0008*/ 	.word	0x00000004


	//----- nvinfo : EIATTR_FRAME_SIZE
	.align		4
.L_46:
        /*000c*/ 	.byte	0x04, 0x11
        /*000e*/ 	.short	(.L_48 - .L_47)
	.align		4
.L_47:
        /*0010*/ 	.word	index@(_ZN3cub18CUB_300001_SM_10006detail11EmptyKernelIvEEvv)
        /*0014*/ 	.word	0x00000000


	//----- nvinfo : EIATTR_MIN_STACK_SIZE
	.align		4
.L_48:
        /*0018*/ 	.byte	0x04, 0x12
        /*001a*/ 	.short	(.L_50 - .L_49)
	.align		4
.L_49:
        /*001c*/ 	.word	index@(_ZN3cub18CUB_300001_SM_10006detail11EmptyKernelIvEEvv)
        /*0020*/ 	.word	0x00000000
.L_50:


//--------------------- .nv.compat                --------------------------
	.section	.nv.compat,"",@"SHT_CUDA_COMPAT_INFO"
	.align	4
        /*0000*/ 	.byte	0x02, 0x09, 0x00, 0x00, 0x02, 0x02, 0x01, 0x00, 0x02, 0x05, 0x05, 0x00, 0x03, 0x07, 0x01, 0x01
        /*0010*/ 	.byte	0x02, 0x03, 0x00, 0x00, 0x02, 0x06, 0x01, 0x00, 0x04, 0x0b, 0x08, 0x00, 0x09, 0x00, 0x00, 0x00
        /*0020*/ 	.byte	0x00, 0x00, 0x00, 0x00


//--------------------- .nv.info._ZN3cub18CUB_300001_SM_10006detail11EmptyKernelIvEEvv --------------------------
	.section	.nv.info._ZN3cub18CUB_300001_SM_10006detail11EmptyKernelIvEEvv,"",@"SHT_CUDA_INFO"
	.sectionflags	@""
	.align	4


	//----- nvinfo : EIATTR_CUDA_API_VERSION
	.align		4
        /*0000*/ 	.byte	0x04, 0x37
        /*0002*/ 	.short	(.L_52 - .L_51)
.L_51:
        /*0004*/ 	.word	0x00000082


	//----- nvinfo : EIATTR_SPARSE_MMA_MASK
	.align		4
.L_52:
        /*0008*/ 	.byte	0x03, 0x50
        /*000a*/ 	.short	0x0000


	//----- nvinfo : EIATTR_MAXREG_COUNT
	.align		4
        /*000c*/ 	.byte	0x03, 0x1b
        /*000e*/ 	.short	0x00ff


	//----- nvinfo : EIATTR_MERCURY_ISA_VERSION
	.align		4
        /*0010*/ 	.byte	0x03, 0x5f
        /*0012*/ 	.short	0x0101


	//----- nvinfo : EIATTR_VRC_CTA_INIT_COUNT
	.align		4
        /*0014*/ 	.byte	0x02, 0x4a
	.zero		1
	.zero		1


	//----- nvinfo : EIATTR_EXIT_INSTR_OFFSETS
	.align		4
        /*0018*/ 	.byte	0x04, 0x1c
        /*001a*/ 	.short	(.L_54 - .L_53)


	//   ....[0]....
.L_53:
        /*001c*/ 	.word	0x00000010


	//----- nvinfo : EIATTR_SW_WAR
	.align		4
.L_54:
        /*0020*/ 	.byte	0x04, 0x36
        /*0022*/ 	.short	(.L_56 - .L_55)
.L_55:
        /*0024*/ 	.word	0x00000008
.L_56:


//--------------------- .nv.callgraph             --------------------------
	.section	.nv.callgraph,"",@"SHT_CUDA_CALLGRAPH"
	.align	4
	.sectionentsize	8
	.align		4
        /*0000*/ 	.word	0x00000000
	.align		4
        /*0004*/ 	.word	0xffffffff
	.align		4
        /*0008*/ 	.word	0x00000000
	.align		4
        /*000c*/ 	.word	0xfffffffe
	.align		4
        /*0010*/ 	.word	0x00000000
	.align		4
        /*0014*/ 	.word	0xfffffffd
	.align		4
        /*0018*/ 	.word	0x00000000
	.align		4
        /*001c*/ 	.word	0xfffffffc


//--------------------- .nv.constant4             --------------------------
	.section	.nv.constant4,"a",@progbits
	.align	8
	.align		8
.nv.constant4:
        /*0000*/ 	.dword	_ZN41_INTERNAL_57052aff_4_k_cu_c68538db_1548294cuda3std3__45__cpo5beginE
	.align		8
        /*0008*/ 	.dword	_ZN41_INTERNAL_57052aff_4_k_cu_c68538db_1548294cuda3std3__45__cpo3endE
	.align		8
        /*0010*/ 	.dword	_ZN41_INTERNAL_57052aff_4_k_cu_c68538db_1548294cuda3std3__45__cpo6cbeginE
	.align		8
        /*0018*/ 	.dword	_ZN41_INTERNAL_57052aff_4_k_cu_c68538db_1548294cuda3std3__45__cpo4cendE
	.align		8
        /*0020*/ 	.dword	_ZN41_INTERNAL_57052aff_4_k_cu_c68538db_1548294cuda3std3__45__cpo6rbeginE
	.align		8
        /*0028*/ 	.dword	_ZN41_INTERNAL_57052aff_4_k_cu_c68538db_1548294cuda3std3__45__cpo4rendE
	.align		8
        /*0030*/ 	.dword	_ZN41_INTERNAL_57052aff_4_k_cu_c68538db_1548294cuda3std3__45__cpo7crbeginE
	.align		8
        /*0038*/ 	.dword	_ZN41_INTERNAL_57052aff_4_k_cu_c68538db_1548294cuda3std3__45__cpo5crendE
	.align		8
        /*0040*/ 	.dword	_ZN41_INTERNAL_57052aff_4_k_cu_c68538db_1548294cuda3std3__443_GLOBAL__N__57052aff_4_k_cu_c68538db_1548296ignoreE
	.align		8
        /*0048*/ 	.dword	_ZN41_INTERNAL_57052aff_4_k_cu_c68538db_1548294cuda3std3__419piecewise_constructE
	.align		8
        /*0050*/ 	.dword	_ZN41_INTERNAL_57052aff_4_k_cu_c68538db_1548294cuda3std3__48in_placeE
	.align		8
        /*0058*/ 	.dword	_ZN41_INTERNAL_57052aff_4_k_cu_c68538db_1548294cuda3std3__420unreachable_sentinelE
	.align		8
        /*0060*/ 	.dword	_ZN41_INTERNAL_57052aff_4_k_cu_c68538db_1548294cuda3std3__47nulloptE
	.align		8
        /*0068*/ 	.dword	_ZN41_INTERNAL_57052aff_4_k_cu_c68538db_1548294cuda3std3__48unexpectE
	.align		8
        /*0070*/ 	.dword	_ZN41_INTERNAL_57052aff_4_k_cu_c68538db_1548294cuda3std6ranges3__45__cpo4swapE
	.align		8
        /*0078*/ 	.dword	_ZN41_INTERNAL_57052aff_4_k_cu_c68538db_1548294cuda3std6ranges3__45__cpo9iter_moveE
	.align		8
        /*0080*/ 	.dword	_ZN41_INTERNAL_57052aff_4_k_cu_c68538db_1548294cuda3std6ranges3__45__cpo5beginE
	.align		8
        /*0088*/ 	.dword	_ZN41_INTERNAL_57052aff_4_k_cu_c68538db_1548294cuda3std6ranges3__45__cpo3endE
	.align		8
        /*0090*/ 	.dword	_ZN41_INTERNAL_57052aff_4_k_cu_c68538db_1548294cuda3std6ranges3__45__cpo6cbeginE
	.align		8
        /*0098*/ 	.dword	_ZN41_INTERNAL_57052aff_4_k_cu_c68538db_1548294cuda3std6ranges3__45__cpo4cendE
	.align		8
        /*00a0*/ 	.dword	_ZN41_INTERNAL_57052aff_4_k_cu_c68538db_1548294cuda3std6ranges3__45__cpo7advanceE
	.align		8
        /*00a8*/ 	.dword	_ZN41_INTERNAL_57052aff_4_k_cu_c68538db_1548294cuda3std6ranges3__45__cpo9iter_swapE
	.align		8
        /*00b0*/ 	.dword	_ZN41_INTERNAL_57052aff_4_k_cu_c68538db_1548294cuda3std6ranges3__45__cpo4nextE
	.align		8
        /*00b8*/ 	.dword	_ZN41_INTERNAL_57052aff_4_k_cu_c68538db_1548294cuda3std6ranges3__45__cpo4prevE
	.align		8
        /*00c0*/ 	.dword	_ZN41_INTERNAL_57052aff_4_k_cu_c68538db_1548294cuda3std6ranges3__45__cpo4dataE
	.align		8
        /*00c8*/ 	.dword	_ZN41_INTERNAL_57052aff_4_k_cu_c68538db_1548294cuda3std6ranges3__45__cpo5cdataE
	.align		8
        /*00d0*/ 	.dword	_ZN41_INTERNAL_57052aff_4_k_cu_c68538db_1548294cuda3std6ranges3__45__cpo4sizeE
	.align		8
        /*00d8*/ 	.dword	_ZN41_INTERNAL_57052aff_4_k_cu_c68538db_1548294cuda3std6ranges3__45__cpo5ssizeE
	.align		8
        /*00e0*/ 	.dword	_ZN41_INTERNAL_57052aff_4_k_cu_c68538db_1548294cuda3std6ranges3__45__cpo8distanceE
	.align		8
        /*00e8*/ 	.dword	_ZN41_INTERNAL_57052aff_4_k_cu_c68538db_1548296thrust24THRUST_300001_SM_1000_NS8cuda_cub3parE
	.align		8
        /*00f0*/ 	.dword	_ZN41_INTERNAL_57052aff_4_k_cu_c68538db_1548296thrust24THRUST_300001_SM_1000_NS8cuda_cub10par_nosyncE
	.align		8
        /*00f8*/ 	.dword	_ZN41_INTERNAL_57052aff_4_k_cu_c68538db_1548296thrust24THRUST_300001_SM_1000_NS6system6detail10sequential3seqE
	.align		8
        /*0100*/ 	.dword	_ZN41_INTERNAL_57052aff_4_k_cu_c68538db_1548296thrust24THRUST_300001_SM_1000_NS6system3cpp3parE
	.align		8
        /*0108*/ 	.dword	_ZN41_INTERNAL_57052aff_4_k_cu_c68538db_1548296thrust24THRUST_300001_SM_1000_NS12placeholders2_1E
	.align		8
        /*0110*/ 	.dword	_ZN41_INTERNAL_57052aff_4_k_cu_c68538db_1548296thrust24THRUST_300001_SM_1000_NS12placeholders2_2E
	.align		8
        /*0118*/ 	.dword	_ZN41_INTERNAL_57052aff_4_k_cu_c68538db_1548296thrust24THRUST_300001_SM_1000_NS12placeholders2_3E
	.align		8
        /*0120*/ 	.dword	_ZN41_INTERNAL_57052aff_4_k_cu_c68538db_1548296thrust24THRUST_300001_SM_1000_NS12placeholders2_4E
	.align		8
        /*0128*/ 	.dword	_ZN41_INTERNAL_57052aff_4_k_cu_c68538db_1548296thrust24THRUST_300001_SM_1000_NS12placeholders2_5E
	.align		8
        /*0130*/ 	.dword	_ZN41_INTERNAL_57052aff_4_k_cu_c68538db_1548296thrust24THRUST_300001_SM_1000_NS12placeholders2_6E
	.align		8
        /*0138*/ 	.dword	_ZN41_INTERNAL_57052aff_4_k_cu_c68538db_1548296thrust24THRUST_300001_SM_1000_NS12placeholders2_7E
	.align		8
        /*0140*/ 	.dword	_ZN41_INTERNAL_57052aff_4_k_cu_c68538db_1548296thrust24THRUST_300001_SM_1000_NS12placeholders2_8E
	.align		8
        /*0148*/ 	.dword	_ZN41_INTERNAL_57052aff_4_k_cu_c68538db_1548296thrust24THRUST_300001_SM_1000_NS12placeholders2_9E
	.align		8
        /*0150*/ 	.dword	_ZN41_INTERNAL_57052aff_4_k_cu_c68538db_1548296thrust24THRUST_300001_SM_1000_NS12placeholders3_10E
	.align		8
        /*0158*/ 	.dword	_ZN41_INTERNAL_57052aff_4_k_cu_c68538db_1548296thrust24THRUST_300001_SM_1000_NS3seqE
	.align		8
        /*0160*/ 	.dword	_ZN41_INTERNAL_57052aff_4_k_cu_c68538db_1548296thrust24THRUST_300001_SM_1000_NS6deviceE


//--------------------- .text._ZN3cub18CUB_300001_SM_10006detail11EmptyKernelIvEEvv --------------------------
	.section	.text._ZN3cub18CUB_300001_SM_10006detail11EmptyKernelIvEEvv,"ax",@progbits
	.align	128
        .global         _ZN3cub18CUB_300001_SM_10006detail11EmptyKernelIvEEvv
        .type           _ZN3cub18CUB_300001_SM_10006detail11EmptyKernelIvEEvv,@function
        .size           _ZN3cub18CUB_300001_SM_10006detail11EmptyKernelIvEEvv,(.L_x_1 - _ZN3cub18CUB_300001_SM_10006detail11EmptyKernelIvEEvv)
        .other          _ZN3cub18CUB_300001_SM_10006detail11EmptyKernelIvEEvv,@"STO_CUDA_ENTRY STV_DEFAULT"
_ZN3cub18CUB_300001_SM_10006detail11EmptyKernelIvEEvv:
.text._ZN3cub18CUB_300001_SM_10006detail11EmptyKernelIvEEvv:
[----:B------:R-:W-:Y:S01]  /*0000*/  LDC R1, c[0x0][0x37c] ;  /* 0x0000df00ff017b82 */ /* 0x000fe20000000800 */
[----:B------:R-:W-:Y:S05]  /*0010*/  EXIT ;  /* 0x000000000000794d */ /* 0x000fea0003800000 */
.L_x_0:
[----:B------:R-:W-:-:S00]  /*0020*/  BRA `(.L_x_0) ;  /* 0xfffffffc00fc7947 */ /* 0x000fc0000383ffff */
[----:B------:R-:W-:-:S00]  /*0030*/  NOP ;  /* 0x0000000000007918 */ /* 0x000fc00000000000 */
        /* <DEDUP_REMOVED lines=12> */
.L_x_1:


//--------------------- .nv.shared.reserved.0     --------------------------
	.section	.nv.shared.reserved.0,"aw",@nobits
	.weak		__nv_reservedSMEM_offset_0_alias
	.size		__nv_reservedSMEM_offset_0_alias, 0, 64
	.other		__nv_reservedSMEM_offset_0_alias,@"STO_CUDA_RESERVED_SHARED STV_DEFAULT"
__nv_reservedSMEM_offset_0_alias:
	.zero		0
	.zero		64


//--------------------- .nv.global                --------------------------
	.section	.nv.global,"aw",@nobits
.nv.global:
	.type		_ZN41_INTERNAL_57052aff_4_k_cu_c68538db_1548296thrust24THRUST_300001_SM_1000_NS12placeholders2_8E,@object
	.size		_ZN41_INTERNAL_57052aff_4_k_cu_c68538db_1548296thrust24THRUST_300001_SM_1000_NS12placeholders2_8E,(_ZN41_INTERNAL_57052aff_4_k_cu_c68538db_1548294cuda3std3__443_GLOBAL__N__57052aff_4_k_cu_c68538db_1548296ignoreE - _ZN41_INTERNAL_57052aff_4_k_cu_c68538db_1548296thrust24THRUST_300001_SM_1000_NS12placeholders2_8E)
_ZN41_INTERNAL_57052aff_4_k_cu_c68538db_1548296thrust24THRUST_300001_SM_1000_NS12placeholders2_8E:
	.zero		1
	.type		_ZN41_INTERNAL_57052aff_4_k_cu_c68538db_1548294cuda3std3__443_GLOBAL__N__57052aff_4_k_cu_c68538db_1548296ignoreE,@object
	.size		_ZN41_INTERNAL_57052aff_4_k_cu_c68538db_1548294cuda3std3__443_GLOBAL__N__57052aff_4_k_cu_c68538db_1548296ignoreE,(_ZN41_INTERNAL_57052aff_4_k_cu_c68538db_1548294cuda3std6ranges3__45__cpo4dataE - _ZN41_INTERNAL_57052aff_4_k_cu_c68538db_1548294cuda3std3__443_GLOBAL__N__57052aff_4_k_cu_c68538db_1548296ignoreE)
_ZN41_INTERNAL_57052aff_4_k_cu_c68538db_1548294cuda3std3__443_GLOBAL__N__57052aff_4_k_cu_c68538db_1548296ignoreE:
	.zero		1
	.type		_ZN41_INTERNAL_57052aff_4_k_cu_c68538db_1548294cuda3std6ranges3__45__cpo4dataE,@object
	.size		_ZN41_INTERNAL_57052aff_4_k_cu_c68538db_1548294cuda3std6ranges3__45__cpo4dataE,(_ZN41_INTERNAL_57052aff_4_k_cu_c68538db_1548296thrust24THRUST_300001_SM_1000_NS6system3cpp3parE - _ZN41_INTERNAL_57052aff_4_k_cu_c68538db_1548294cuda3std6ranges3__45__cpo4dataE)
_ZN41_INTERNAL_57052aff_4_k_cu_c68538db_1548294cuda3std6ranges3__45__cpo4dataE:
	.zero		1
	.type		_ZN41_INTERNAL_57052aff_4_k_cu_c68538db_1548296thrust24THRUST_300001_SM_1000_NS6system3cpp3parE,@object
	.size		_ZN41_INTERNAL_57052aff_4_k_cu_c68538db_1548296thrust24THRUST_300001_SM_1000_NS6system3cpp3parE,(_ZN41_INTERNAL_57052aff_4_k_cu_c68538db_1548294cuda3std3__45__cpo5beginE - _ZN41_INTERNAL_57052aff_4_k_cu_c68538db_1548296thrust24THRUST_300001_SM_1000_NS6system3cpp3parE)
_ZN41_INTERNAL_57052aff_4_k_cu_c68538db_1548296thrust24THRUST_300001_SM_1000_NS6system3cpp3parE:
	.zero		1
	.type		_ZN41_INTERNAL_57052aff_4_k_cu_c68538db_1548294cuda3std3__45__cpo5beginE,@object
	.size		_ZN41_INTERNAL_57052aff_4_k_cu_c68538db_1548294cuda3std3__45__cpo5beginE,(_ZN41_INTERNAL_57052aff_4_k_cu_c68538db_1548294cuda3std6ranges3__45__cpo5beginE - _ZN41_INTERNAL_57052aff_4_k_cu_c68538db_1548294cuda3std3__45__cpo5beginE)
_ZN41_INTERNAL_57052aff_4_k_cu_c68538db_1548294cuda3std3__45__cpo5beginE:
	.zero		1
	.type		_ZN41_INTERNAL_57052aff_4_k_cu_c68538db_1548294cuda3std6ranges3__45__cpo5beginE,@object
	.size		_ZN41_INTERNAL_57052aff_4_k_cu_c68538db_1548294cuda3std6ranges3__45__cpo5beginE,(_ZN41_INTERNAL_57052aff_4_k_cu_c68538db_1548296thrust24THRUST_300001_SM_1000_NS6deviceE - _ZN41_INTERNAL_57052aff_4_k_cu_c68538db_1548294cuda3std6ranges3__45__cpo5beginE)
_ZN41_INTERNAL_57052aff_4_k_cu_c68538db_1548294cuda3std6ranges3__45__cpo5beginE:
	.zero		1
	.type		_ZN41_INTERNAL_57052aff_4_k_cu_c68538db_1548296thrust24THRUST_300001_SM_1000_NS6deviceE,@object
	.size		_ZN41_INTERNAL_57052aff_4_k_cu_c68538db_1548296thrust24THRUST_300001_SM_1000_NS6deviceE,(_ZN41_INTERNAL_57052aff_4_k_cu_c68538db_1548294cuda3std3__47nulloptE - _ZN41_INTERNAL_57052aff_4_k_cu_c68538db_1548296thrust24THRUST_300001_SM_1000_NS6deviceE)
_ZN41_INTERNAL_57052aff_4_k_cu_c68538db_1548296thrust24THRUST_300001_SM_1000_NS6deviceE:
	.zero		1
	.type		_ZN41_INTERNAL_57052aff_4_k_cu_c68538db_1548294cuda3std3__47nulloptE,@object
	.size		_ZN41_INTERNAL_57052aff_4_k_cu_c68538db_1548294cuda3std3__47nulloptE,(_ZN41_INTERNAL_57052aff_4_k_cu_c68538db_1548294cuda3std6ranges3__45__cpo8distanceE - _ZN41_INTERNAL_57052aff_4_k_cu_c68538db_1548294cuda3std3__47nulloptE)
_ZN41_INTERNAL_57052aff_4_k_cu_c68538db_1548294cuda3std3__47nulloptE:
	.zero		1
	.type		_ZN41_INTERNAL_57052aff_4_k_cu_c68538db_1548294cuda3std6ranges3__45__cpo8distanceE,@object
	.size		_ZN41_INTERNAL_57052aff_4_k_cu_c68538db_1548294cuda3std6ranges3__45__cpo8distanceE,(_ZN41_INTERNAL_57052aff_4_k_cu_c68538db_1548296thrust24THRUST_300001_SM_1000_NS12placeholders2_4E - _ZN41_INTERNAL_57052aff_4_k_cu_c68538db_1548294cuda3std6ranges3__45__cpo8distanceE)
_ZN41_INTERNAL_57052aff_4_k_cu_c68538db_1548294cuda3std6ranges3__45__cpo8distanceE:
	.zero		1
	.type		_ZN41_INTERNAL_57052aff_4_k_cu_c68538db_1548296thrust24THRUST_300001_SM_1000_NS12placeholders2_4E,@object
	.size		_ZN41_INTERNAL_57052aff_4_k_cu_c68538db_1548296thrust24THRUST_300001_SM_1000_NS12placeholders2_4E,(_ZN41_INTERNAL_57052aff_4_k_cu_c68538db_1548294cuda3std3__45__cpo6rbeginE - _ZN41_INTERNAL_57052aff_4_k_cu_c68538db_1548296thrust24THRUST_300001_SM_1000_NS12placeholders2_4E)
_ZN41_INTERNAL_57052aff_4_k_cu_c68538db_1548296thrust24THRUST_300001_SM_1000_NS12placeholders2_4E:
	.zero		1
	.type		_ZN41_INTERNAL_57052aff_4_k_cu_c68538db_1548294cuda3std3__45__cpo6rbeginE,@object
	.size		_ZN41_INTERNAL_57052aff_4_k_cu_c68538db_1548294cuda3std3__45__cpo6rbeginE,(_ZN41_INTERNAL_57052aff_4_k_cu_c68538db_1548294cuda3std6ranges3__45__cpo7advanceE - _ZN41_INTERNAL_57052aff_4_k_cu_c68538db_1548294cuda3std3__45__cpo6rbeginE)
_ZN41_INTERNAL_57052aff_4_k_cu_c68538db_1548294cuda3std3__45__cpo6rbeginE:
	.zero		1
	.type		_ZN41_INTERNAL_57052aff_4_k_cu_c68538db_1548294cuda3std6ranges3__45__cpo7advanceE,@object
	.size		_ZN41_INTERNAL_57052aff_4_k_cu_c68538db_1548294cuda3std6ranges3__45__cpo7advanceE,(_ZN41_INTERNAL_57052aff_4_k_cu_c68538db_1548296thrust24THRUST_300001_SM_1000_NS12placeholders3_10E - _ZN41_INTERNAL_57052aff_4_k_cu_c68538db_1548294cuda3std6ranges3__45__cpo7advanceE)
_ZN41_INTERNAL_57052aff_4_k_cu_c68538db_1548294cuda3std6ranges3__45__cpo7advanceE:
	.zero		1
	.type		_ZN41_INTERNAL_57052aff_4_k_cu_c68538db_1548296thrust24THRUST_300001_SM_1000_NS12placeholders3_10E,@object
	.size		_ZN41_INTERNAL_57052aff_4_k_cu_c68538db_1548296thrust24THRUST_300001_SM_1000_NS12placeholders3_10E,(_ZN41_INTERNAL_57052aff_4_k_cu_c68538db_1548294cuda3std3__48in_placeE - _ZN41_INTERNAL_57052aff_4_k_cu_c68538db_1548296thrust24THRUST_300001_SM_1000_NS12placeholders3_10E)
_ZN41_INTERNAL_57052aff_4_k_cu_c68538db_1548296thrust24THRUST_300001_SM_1000_NS12placeholders3_10E:
	.zero		1
	.type		_ZN41_INTERNAL_57052aff_4_k_cu_c68538db_1548294cuda3std3__48in_placeE,@object
	.size		_ZN41_INTERNAL_57052aff_4_k_cu_c68538db_1548294cuda3std3__48in_placeE,(_ZN41_INTERNAL_57052aff_4_k_cu_c68538db_1548294cuda3std6ranges3__45__cpo4sizeE - _ZN41_INTERNAL_57052aff_4_k_cu_c68538db_1548294cuda3std3__48in_placeE)
_ZN41_INTERNAL_57052aff_4_k_cu_c68538db_1548294cuda3std3__48in_placeE:
	.zero		1
	.type		_ZN41_INTERNAL_57052aff_4_k_cu_c68538db_1548294cuda3std6ranges3__45__cpo4sizeE,@object
	.size		_ZN41_INTERNAL_57052aff_4_k_cu_c68538db_1548294cuda3std6ranges3__45__cpo4sizeE,(_ZN41_INTERNAL_57052aff_4_k_cu_c68538db_1548296thrust24THRUST_300001_SM_1000_NS12placeholders2_2E - _ZN41_INTERNAL_57052aff_4_k_cu_c68538db_1548294cuda3std6ranges3__45__cpo4sizeE)
_ZN41_INTERNAL_57052aff_4_k_cu_c68538db_1548294cuda3std6ranges3__45__cpo4sizeE:
	.zero		1
	.type		_ZN41_INTERNAL_57052aff_4_k_cu_c68538db_1548296thrust24THRUST_300001_SM_1000_NS12placeholders2_2E,@object
	.size		_ZN41_INTERNAL_57052aff_4_k_cu_c68538db_1548296thrust24THRUST_300001_SM_1000_NS12placeholders2_2E,(_ZN41_INTERNAL_57052aff_4_k_cu_c68538db_1548294cuda3std3__45__cpo6cbeginE - _ZN41_INTERNAL_57052aff_4_k_cu_c68538db_1548296thrust24THRUST_300001_SM_1000_NS12placeholders2_2E)
_ZN41_INTERNAL_57052aff_4_k_cu_c68538db_1548296thrust24THRUST_300001_SM_1000_NS12placeholders2_2E:
	.zero		1
	.type		_ZN41_INTERNAL_57052aff_4_k_cu_c68538db_1548294cuda3std3__45__cpo6cbeginE,@object
	.size		_ZN41_INTERNAL_57052aff_4_k_cu_c68538db_1548294cuda3std3__45__cpo6cbeginE,(_ZN41_INTERNAL_57052aff_4_k_cu_c68538db_1548294cuda3std6ranges3__45__cpo6cbeginE - _ZN41_INTERNAL_57052aff_4_k_cu_c68538db_1548294cuda3std3__45__cpo6cbeginE)
_ZN41_INTERNAL_57052aff_4_k_cu_c68538db_1548294cuda3std3__45__cpo6cbeginE:
	.zero		1
	.type		_ZN41_INTERNAL_57052aff_4_k_cu_c68538db_1548294cuda3std6ranges3__45__cpo6cbeginE,@object
	.size		_ZN41_INTERNAL_57052aff_4_k_cu_c68538db_1548294cuda3std6ranges3__45__cpo6cbeginE,(_ZN41_INTERNAL_57052aff_4_k_cu_c68538db_1548296thrust24THRUST_300001_SM_1000_NS12placeholders2_6E - _ZN41_INTERNAL_57052aff_4_k_cu_c68538db_1548294cuda3std6ranges3__45__cpo6cbeginE)
_ZN41_INTERNAL_57052aff_4_k_cu_c68538db_1548294cuda3std6ranges3__45__cpo6cbeginE:
	.zero		1
	.type		_ZN41_INTERNAL_57052aff_4_k_cu_c68538db_1548296thrust24THRUST_300001_SM_1000_NS12placeholders2_6E,@object
	.size		_ZN41_INTERNAL_57052aff_4_k_cu_c68538db_1548296thrust24THRUST_300001_SM_1000_NS12placeholders2_6E,(_ZN41_INTERNAL_57052aff_4_k_cu_c68538db_1548294cuda3std3__45__cpo7crbeginE - _ZN41_INTERNAL_57052aff_4_k_cu_c68538db_1548296thrust24THRUST_300001_SM_1000_NS12placeholders2_6E)
_ZN41_INTERNAL_57052aff_4_k_cu_c68538db_1548296thrust24THRUST_300001_SM_1000_NS12placeholders2_6E:
	.zero		1
	.type		_ZN41_INTERNAL_57052aff_4_k_cu_c68538db_1548294cuda3std3__45__cpo7crbeginE,@object
	.size		_ZN41_INTERNAL_57052aff_4_k_cu_c68538db_1548294cuda3std3__45__cpo7crbeginE,(_ZN41_INTERNAL_57052aff_4_k_cu_c68538db_1548294cuda3std6ranges3__45__cpo4nextE - _ZN41_INTERNAL_57052aff_4_k_cu_c68538db_1548294cuda3std3__45__cpo7crbeginE)
_ZN41_INTERNAL_57052aff_4_k_cu_c68538db_1548294cuda3std3__45__cpo7crbeginE:
	.zero		1
	.type		_ZN41_INTERNAL_57052aff_4_k_cu_c68538db_1548294cuda3std6ranges3__45__cpo4nextE,@object
	.size		_ZN41_INTERNAL_57052aff_4_k_cu_c68538db_1548294cuda3std6ranges3__45__cpo4nextE,(_ZN41_INTERNAL_57052aff_4_k_cu_c68538db_1548294cuda3std6ranges3__45__cpo4swapE - _ZN41_INTERNAL_57052aff_4_k_cu_c68538db_1548294cuda3std6ranges3__45__cpo4nextE)
_ZN41_INTERNAL_57052aff_4_k_cu_c68538db_1548294cuda3std6ranges3__45__cpo4nextE:
	.zero		1
	.type		_ZN41_INTERNAL_57052aff_4_k_cu_c68538db_1548294cuda3std6ranges3__45__cpo4swapE,@object
	.size		_ZN41_INTERNAL_57052aff_4_k_cu_c68538db_1548294cuda3std6ranges3__45__cpo4swapE,(_ZN41_INTERNAL_57052aff_4_k_cu_c68538db_1548296thrust24THRUST_300001_SM_1000_NS8cuda_cub10par_nosyncE - _ZN41_INTERNAL_57052aff_4_k_cu_c68538db_1548294cuda3std6ranges3__45__cpo4swapE)
_ZN41_INTERNAL_57052aff_4_k_cu_c68538db_1548294cuda3std6ranges3__45__cpo4swapE:
	.zero		1
	.type		_ZN41_INTERNAL_57052aff_4_k_cu_c68538db_1548296thrust24THRUST_300001_SM_1000_NS8cuda_cub10par_nosyncE,@object
	.size		_ZN41_INTERNAL_57052aff_4_k_cu_c68538db_1548296thrust24THRUST_300001_SM_1000_NS8cuda_cub10par_nosyncE,(_ZN41_INTERNAL_57052aff_4_k_cu_c68538db_1548296thrust24THRUST_300001_SM_1000_NS3seqE - _ZN41_INTERNAL_57052aff_4_k_cu_c68538db_1548296thrust24THRUST_300001_SM_1000_NS8cuda_cub10par_nosyncE)
_ZN41_INTERNAL_57052aff_4_k_cu_c68538db_1548296thrust24THRUST_300001_SM_1000_NS8cuda_cub10par_nosyncE:
	.zero		1
	.type		_ZN41_INTERNAL_57052aff_4_k_cu_c68538db_1548296thrust24THRUST_300001_SM_1000_NS3seqE,@object
	.size		_ZN41_INTERNAL_57052aff_4_k_cu_c68538db_1548296thrust24THRUST_300001_SM_1000_NS3seqE,(_ZN41_INTERNAL_57052aff_4_k_cu_c68538db_1548294cuda3std3__420unreachable_sentinelE - _ZN41_INTERNAL_57052aff_4_k_cu_c68538db_1548296thrust24THRUST_300001_SM_1000_NS3seqE)
_ZN41_INTERNAL_57052aff_4_k_cu_c68538db_1548296thrust24THRUST_300001_SM_1000_NS3seqE:
	.zero		1
	.type		_ZN41_INTERNAL_57052aff_4_k_cu_c68538db_1548294cuda3std3__420unreachable_sentinelE,@object
	.size		_ZN41_INTERNAL_57052aff_4_k_cu_c68538db_1548294cuda3std3__420unreachable_sentinelE,(_ZN41_INTERNAL_57052aff_4_k_cu_c68538db_1548294cuda3std6ranges3__45__cpo5ssizeE - _ZN41_INTERNAL_57052aff_4_k_cu_c68538db_1548294cuda3std3__420unreachable_sentinelE)
_ZN41_INTERNAL_57052aff_4_k_cu_c68538db_1548294cuda3std3__420unreachable_sentinelE:
	.zero		1
	.type		_ZN41_INTERNAL_57052aff_4_k_cu_c68538db_1548294cuda3std6ranges3__45__cpo5ssizeE,@object
	.size		_ZN41_INTERNAL_57052aff_4_k_cu_c68538db_1548294cuda3std6ranges3__45__cpo5ssizeE,(_ZN41_INTERNAL_57052aff_4_k_cu_c68538db_1548296thrust24THRUST_300001_SM_1000_NS12placeholders2_3E - _ZN41_INTERNAL_57052aff_4_k_cu_c68538db_1548294cuda3std6ranges3__45__cpo5ssizeE)
_ZN41_INTERNAL_57052aff_4_k_cu_c68538db_1548294cuda3std6ranges3__45__cpo5ssizeE:
	.zero		1
	.type		_ZN41_INTERNAL_57052aff_4_k_cu_c68538db_1548296thrust24THRUST_300001_SM_1000_NS12placeholders2_3E,@object
	.size		_ZN41_INTERNAL_57052aff_4_k_cu_c68538db_1548296thrust24THRUST_300001_SM_1000_NS12placeholders2_3E,(_ZN41_INTERNAL_57052aff_4_k_cu_c68538db_1548294cuda3std3__45__cpo4cendE - _ZN41_INTERNAL_57052aff_4_k_cu_c68538db_1548296thrust24THRUST_300001_SM_1000_NS12placeholders2_3E)
_ZN41_INTERNAL_57052aff_4_k_cu_c68538db_1548296thrust24THRUST_300001_SM_1000_NS12placeholders2_3E:
	.zero		1
	.type		_ZN41_INTERNAL_57052aff_4_k_cu_c68538db_1548294cuda3std3__45__cpo4cendE,@object
	.size		_ZN41_INTERNAL_57052aff_4_k_cu_c68538db_1548294cuda3std3__45__cpo4cendE,(_ZN41_INTERNAL_57052aff_4_k_cu_c68538db_1548294cuda3std6ranges3__45__cpo4cendE - _ZN41_INTERNAL_57052aff_4_k_cu_c68538db_1548294cuda3std3__45__cpo4cendE)
_ZN41_INTERNAL_57052aff_4_k_cu_c68538db_1548294cuda3std3__45__cpo4cendE:
	.zero		1
	.type		_ZN41_INTERNAL_57052aff_4_k_cu_c68538db_1548294cuda3std6ranges3__45__cpo4cendE,@object
	.size		_ZN41_INTERNAL_57052aff_4_k_cu_c68538db_1548294cuda3std6ranges3__45__cpo4cendE,(_ZN41_INTERNAL_57052aff_4_k_cu_c68538db_1548296thrust24THRUST_300001_SM_1000_NS12placeholders2_7E - _ZN41_INTERNAL_57052aff_4_k_cu_c68538db_1548294cuda3std6ranges3__45__cpo4cendE)
_ZN41_INTERNAL_57052aff_4_k_cu_c68538db_1548294cuda3std6ranges3__45__cpo4cendE:
	.zero		1
	.type		_ZN41_INTERNAL_57052aff_4_k_cu_c68538db_1548296thrust24THRUST_300001_SM_1000_NS12placeholders2_7E,@object
	.size		_ZN41_INTERNAL_57052aff_4_k_cu_c68538db_1548296thrust24THRUST_300001_SM_1000_NS12placeholders2_7E,(_ZN41_INTERNAL_57052aff_4_k_cu_c68538db_1548294cuda3std3__45__cpo5crendE - _ZN41_INTERNAL_57052aff_4_k_cu_c68538db_1548296thrust24THRUST_300001_SM_1000_NS12placeholders2_7E)
_ZN41_INTERNAL_57052aff_4_k_cu_c68538db_1548296thrust24THRUST_300001_SM_1000_NS12placeholders2_7E:
	.zero		1
	.type		_ZN41_INTERNAL_57052aff_4_k_cu_c68538db_1548294cuda3std3__45__cpo5crendE,@object
	.size		_ZN41_INTERNAL_57052aff_4_k_cu_c68538db_1548294cuda3std3__45__cpo5crendE,(_ZN41_INTERNAL_57052aff_4_k_cu_c68538db_1548294cuda3std6ranges3__45__cpo4prevE - _ZN41_INTERNAL_57052aff_4_k_cu_c68538db_1548294cuda3std3__45__cpo5crendE)
_ZN41_INTERNAL_57052aff_4_k_cu_c68538db_1548294cuda3std3__45__cpo5crendE:
	.zero		1
	.type		_ZN41_INTERNAL_57052aff_4_k_cu_c68538db_1548294cuda3std6ranges3__45__cpo4prevE,@object
	.size		_ZN41_INTERNAL_57052aff_4_k_cu_c68538db_1548294cuda3std6ranges3__45__cpo4prevE,(_ZN41_INTERNAL_57052aff_4_k_cu_c68538db_1548294cuda3std6ranges3__45__cpo9iter_moveE - _ZN41_INTERNAL_57052aff_4_k_cu_c68538db_1548294cuda3std6ranges3__45__cpo4prevE)
_ZN41_INTERNAL_57052aff_4_k_cu_c68538db_1548294cuda3std6ranges3__45__cpo4prevE:
	.zero		1
	.type		_ZN41_INTERNAL_57052aff_4_k_cu_c68538db_1548294cuda3std6ranges3__45__cpo9iter_moveE,@object
	.size		_ZN41_INTERNAL_57052aff_4_k_cu_c68538db_1548294cuda3std6ranges3__45__cpo9iter_moveE,(_ZN41_INTERNAL_57052aff_4_k_cu_c68538db_1548296thrust24THRUST_300001_SM_1000_NS6system6detail10sequential3seqE - _ZN41_INTERNAL_57052aff_4_k_cu_c68538db_1548294cuda3std6ranges3__45__cpo9iter_moveE)
_ZN41_INTERNAL_57052aff_4_k_cu_c68538db_1548294cuda3std6ranges3__45__cpo9iter_moveE:
	.zero		1
	.type		_ZN41_INTERNAL_57052aff_4_k_cu_c68538db_1548296thrust24THRUST_300001_SM_1000_NS6system6detail10sequential3seqE,@object
	.size		_ZN41_INTERNAL_57052aff_4_k_cu_c68538db_1548296thrust24THRUST_300001_SM_1000_NS6system6detail10sequential3seqE,(_ZN41_INTERNAL_57052aff_4_k_cu_c68538db_1548296thrust24THRUST_300001_SM_1000_NS12placeholders2_9E - _ZN41_INTERNAL_57052aff_4_k_cu_c68538db_1548296thrust24THRUST_300001_SM_1000_NS6system6detail10sequential3seqE)
_ZN41_INTERNAL_57052aff_4_k_cu_c68538db_1548296thrust24THRUST_300001_SM_1000_NS6system6detail10sequential3seqE:
	.zero		1
	.type		_ZN41_INTERNAL_57052aff_4_k_cu_c68538db_1548296thrust24THRUST_300001_SM_1000_NS12placeholders2_9E,@object
	.size		_ZN41_INTERNAL_57052aff_4_k_cu_c68538db_1548296thrust24THRUST_300001_SM_1000_NS12placeholders2_9E,(_ZN41_INTERNAL_57052aff_4_k_cu_c68538db_1548294cuda3std3__419piecewise_constructE - _ZN41_INTERNAL_57052aff_4_k_cu_c68538db_1548296thrust24THRUST_300001_SM_1000_NS12placeholders2_9E)
_ZN41_INTERNAL_57052aff_4_k_cu_c68538db_1548296thrust24THRUST_300001_SM_1000_NS12placeholders2_9E:
	.zero		1
	.type		_ZN41_INTERNAL_57052aff_4_k_cu_c68538db_1548294cuda3std3__419piecewise_constructE,@object
	.size		_ZN41_INTERNAL_57052aff_4_k_cu_c68538db_1548294cuda3std3__419piecewise_constructE,(_ZN41_INTERNAL_57052aff_4_k_cu_c68538db_1548294cuda3std6ranges3__45__cpo5cdataE - _ZN41_INTERNAL_57052aff_4_k_cu_c68538db_1548294cuda3std3__419piecewise_constructE)
_ZN41_INTERNAL_57052aff_4_k_cu_c68538db_1548294cuda3std3__419piecewise_constructE:
	.zero		1
	.type		_ZN41_INTERNAL_57052aff_4_k_cu_c68538db_1548294cuda3std6ranges3__45__cpo5cdataE,@object
	.size		_ZN41_INTERNAL_57052aff_4_k_cu_c68538db_1548294cuda3std6ranges3__45__cpo5cdataE,(_ZN41_INTERNAL_57052aff_4_k_cu_c68538db_1548296thrust24THRUST_300001_SM_1000_NS12placeholders2_1E - _ZN41_INTERNAL_57052aff_4_k_cu_c68538db_1548294cuda3std6ranges3__45__cpo5cdataE)
_ZN41_INTERNAL_57052aff_4_k_cu_c68538db_1548294cuda3std6ranges3__45__cpo5cdataE:
	.zero		1
	.type		_ZN41_INTERNAL_57052aff_4_k_cu_c68538db_1548296thrust24THRUST_300001_SM_1000_NS12placeholders2_1E,@object
	.size		_ZN41_INTERNAL_57052aff_4_k_cu_c68538db_1548296thrust24THRUST_300001_SM_1000_NS12placeholders2_1E,(_ZN41_INTERNAL_57052aff_4_k_cu_c68538db_1548294cuda3std3__45__cpo3endE - _ZN41_INTERNAL_57052aff_4_k_cu_c68538db_1548296thrust24THRUST_300001_SM_1000_NS12placeholders2_1E)
_ZN41_INTERNAL_57052aff_4_k_cu_c68538db_1548296thrust24THRUST_300001_SM_1000_NS12placeholders2_1E:
	.zero		1
	.type		_ZN41_INTERNAL_57052aff_4_k_cu_c68538db_1548294cuda3std3__45__cpo3endE,@object
	.size		_ZN41_INTERNAL_57052aff_4_k_cu_c68538db_1548294cuda3std3__45__cpo3endE,(_ZN41_INTERNAL_57052aff_4_k_cu_c68538db_1548294cuda3std6ranges3__45__cpo3endE - _ZN41_INTERNAL_57052aff_4_k_cu_c68538db_1548294cuda3std3__45__cpo3endE)
_ZN41_INTERNAL_57052aff_4_k_cu_c68538db_1548294cuda3std3__45__cpo3endE:
	.zero		1
	.type		_ZN41_INTERNAL_57052aff_4_k_cu_c68538db_1548294cuda3std6ranges3__45__cpo3endE,@object
	.size		_ZN41_INTERNAL_57052aff_4_k_cu_c68538db_1548294cuda3std6ranges3__45__cpo3endE,(_ZN41_INTERNAL_57052aff_4_k_cu_c68538db_1548296thrust24THRUST_300001_SM_1000_NS12placeholders2_5E - _ZN41_INTERNAL_57052aff_4_k_cu_c68538db_1548294cuda3std6ranges3__45__cpo3endE)
_ZN41_INTERNAL_57052aff_4_k_cu_c68538db_1548294cuda3std6ranges3__45__cpo3endE:
	.zero		1
	.type		_ZN41_INTERNAL_57052aff_4_k_cu_c68538db_1548296thrust24THRUST_300001_SM_1000_NS12placeholders2_5E,@object
	.size		_ZN41_INTERNAL_57052aff_4_k_cu_c68538db_1548296thrust24THRUST_300001_SM_1000_NS12placeholders2_5E,(_ZN41_INTERNAL_57052aff_4_k_cu_c68538db_1548294cuda3std3__45__cpo4rendE - _ZN41_INTERNAL_57052aff_4_k_cu_c68538db_1548296thrust24THRUST_300001_SM_1000_NS12placeholders2_5E)
_ZN41_INTERNAL_57052aff_4_k_cu_c68538db_1548296thrust24THRUST_300001_SM_1000_NS12placeholders2_5E:
	.zero		1
	.type		_ZN41_INTERNAL_57052aff_4_k_cu_c68538db_1548294cuda3std3__45__cpo4rendE,@object
	.size		_ZN41_INTERNAL_57052aff_4_k_cu_c68538db_1548294cuda3std3__45__cpo4rendE,(_ZN41_INTERNAL_57052aff_4_k_cu_c68538db_1548294cuda3std6ranges3__45__cpo9iter_swapE - _ZN41_INTERNAL_57052aff_4_k_cu_c68538db_1548294cuda3std3__45__cpo4rendE)
_ZN41_INTERNAL_57052aff_4_k_cu_c68538db_1548294cuda3std3__45__cpo4rendE:
	.zero		1
	.type		_ZN41_INTERNAL_57052aff_4_k_cu_c68538db_1548294cuda3std6ranges3__45__cpo9iter_swapE,@object
	.size		_ZN41_INTERNAL_57052aff_4_k_cu_c68538db_1548294cuda3std6ranges3__45__cpo9iter_swapE,(_ZN41_INTERNAL_57052aff_4_k_cu_c68538db_1548294cuda3std3__48unexpectE - _ZN41_INTERNAL_57052aff_4_k_cu_c68538db_1548294cuda3std6ranges3__45__cpo9iter_swapE)
_ZN41_INTERNAL_57052aff_4_k_cu_c68538db_1548294cuda3std6ranges3__45__cpo9iter_swapE:
	.zero		1
	.type		_ZN41_INTERNAL_57052aff_4_k_cu_c68538db_1548294cuda3std3__48unexpectE,@object
	.size		_ZN41_INTERNAL_57052aff_4_k_cu_c68538db_1548294cuda3std3__48unexpectE,(_ZN41_INTERNAL_57052aff_4_k_cu_c68538db_1548296thrust24THRUST_300001_SM_1000_NS8cuda_cub3parE - _ZN41_INTERNAL_57052aff_4_k_cu_c68538db_1548294cuda3std3__48unexpectE)
_ZN41_INTERNAL_57052aff_4_k_cu_c68538db_1548294cuda3std3__48unexpectE:
	.zero		1
	.type		_ZN41_INTERNAL_57052aff_4_k_cu_c68538db_1548296thrust24THRUST_300001_SM_1000_NS8cuda_cub3parE,@object
	.size		_ZN41_INTERNAL_57052aff_4_k_cu_c68538db_1548296thrust24THRUST_300001_SM_1000_NS8cuda_cub3parE,(.L_29 - _ZN41_INTERNAL_57052aff_4_k_cu_c68538db_1548296thrust24THRUST_300001_SM_1000_NS8cuda_cub3parE)
_ZN41_INTERNAL_57052aff_4_k_cu_c68538db_1548296thrust24THRUST_300001_SM_1000_NS8cuda_cub3parE:
	.zero		1
.L_29:


//--------------------- .nv.constant0._ZN3cub18CUB_300001_SM_10006detail11EmptyKernelIvEEvv --------------------------
	.section	.nv.constant0._ZN3cub18CUB_300001_SM_10006detail11EmptyKernelIvEEvv,"a",@progbits
	.sectionflags	@""
	.align	4
.nv.constant0._ZN3cub18CUB_300001_SM_10006detail11EmptyKernelIvEEvv:
	.zero		896


//--------------------- SYMBOLS --------------------------

	.type		.nv.reservedSmem.offset0,@object
	.size		.nv.reservedSmem.offset0,0x4
